//
// Generated by NVIDIA NVVM Compiler
//
// Compiler Build ID: CL-36424714
// Cuda compilation tools, release 13.0, V13.0.88
// Based on NVVM 20.0.0
//

.version 9.0
.target sm_100
.address_size 64

	// .globl	_Z17Kernel_by_pointerP11DataElement
.extern .func  (.param .b32 func_retval0) vprintf
(
	.param .b64 vprintf_param_0,
	.param .b64 vprintf_param_1
)
;
.global .align 1 .b8 $str[47] = {79, 110, 32, 100, 101, 118, 105, 99, 101, 58, 32, 32, 32, 32, 32, 32, 32, 32, 32, 32, 32, 32, 32, 32, 32, 32, 32, 32, 110, 97, 109, 101, 61, 37, 115, 44, 32, 118, 97, 108, 117, 101, 61, 37, 100, 10};

.visible .entry _Z17Kernel_by_pointerP11DataElement(
	.param .u64 .ptr .align 1 _Z17Kernel_by_pointerP11DataElement_param_0
)
{
	.local .align 8 .b8 	__local_depot0[16];
	.reg .b64 	%SP;
	.reg .b64 	%SPL;
	.reg .b16 	%rs<2>;
	.reg .b32 	%r<6>;
	.reg .b64 	%rd<9>;

	mov.u64 	%SPL, __local_depot0;
	cvta.local.u64 	%SP, %SPL;
	ld.param.u64 	%rd1, [_Z17Kernel_by_pointerP11DataElement_param_0];
	cvta.to.global.u64 	%rd2, %rd1;
	add.u64 	%rd3, %SP, 0;
	add.u64 	%rd4, %SPL, 0;
	ld.global.u64 	%rd5, [%rd2+16];
	ld.global.u32 	%r1, [%rd2+24];
	st.local.u64 	[%rd4], %rd5;
	st.local.u32 	[%rd4+8], %r1;
	mov.u64 	%rd6, $str;
	cvta.global.u64 	%rd7, %rd6;
	{ // callseq 0, 0
	.param .b64 param0;
	st.param.b64 	[param0], %rd7;
	.param .b64 param1;
	st.param.b64 	[param1], %rd3;
	.param .b32 retval0;
	call.uni (retval0), 
	vprintf, 
	(
	param0, 
	param1
	);
	ld.param.b32 	%r2, [retval0];
	} // callseq 0
	ld.global.u64 	%rd8, [%rd2+16];
	mov.b16 	%rs1, 112;
	st.u8 	[%rd8], %rs1;
	ld.global.u32 	%r4, [%rd2+24];
	add.s32 	%r5, %r4, 1;
	st.global.u32 	[%rd2+24], %r5;
	ret;

}
	// .globl	_Z13Kernel_by_refR11DataElement
.visible .entry _Z13Kernel_by_refR11DataElement(
	.param .u64 .ptr .align 1 _Z13Kernel_by_refR11DataElement_param_0
)
{
	.local .align 8 .b8 	__local_depot1[16];
	.reg .b64 	%SP;
	.reg .b64 	%SPL;
	.reg .b16 	%rs<2>;
	.reg .b32 	%r<6>;
	.reg .b64 	%rd<9>;

	mov.u64 	%SPL, __local_depot1;
	cvta.local.u64 	%SP, %SPL;
	ld.param.u64 	%rd1, [_Z13Kernel_by_refR11DataElement_param_0];
	cvta.to.global.u64 	%rd2, %rd1;
	add.u64 	%rd3, %SP, 0;
	add.u64 	%rd4, %SPL, 0;
	ld.global.u64 	%rd5, [%rd2+16];
	ld.global.u32 	%r1, [%rd2+24];
	st.local.u64 	[%rd4], %rd5;
	st.local.u32 	[%rd4+8], %r1;
	mov.u64 	%rd6, $str;
	cvta.global.u64 	%rd7, %rd6;
	{ // callseq 1, 0
	.param .b64 param0;
	st.param.b64 	[param0], %rd7;
	.param .b64 param1;
	st.param.b64 	[param1], %rd3;
	.param .b32 retval0;
	call.uni (retval0), 
	vprintf, 
	(
	param0, 
	param1
	);
	ld.param.b32 	%r2, [retval0];
	} // callseq 1
	ld.global.u64 	%rd8, [%rd2+16];
	mov.b16 	%rs1, 114;
	st.u8 	[%rd8], %rs1;
	ld.global.u32 	%r4, [%rd2+24];
	add.s32 	%r5, %r4, 1;
	st.global.u32 	[%rd2+24], %r5;
	ret;

}
	// .globl	_Z15Kernel_by_value11DataElement
.visible .entry _Z15Kernel_by_value11DataElement(
	.param .align 8 .b8 _Z15Kernel_by_value11DataElement_param_0[32]
)
{
	.local .align 8 .b8 	__local_depot2[16];
	.reg .b64 	%SP;
	.reg .b64 	%SPL;
	.reg .b16 	%rs<2>;
	.reg .b32 	%r<4>;
	.reg .b64 	%rd<7>;

	mov.u64 	%SPL, __local_depot2;
	cvta.local.u64 	%SP, %SPL;
	ld.param.u32 	%r1, [_Z15Kernel_by_value11DataElement_param_0+24];
	ld.param.u64 	%rd1, [_Z15Kernel_by_value11DataElement_param_0+16];
	add.u64 	%rd2, %SP, 0;
	add.u64 	%rd3, %SPL, 0;
	cvta.to.global.u64 	%rd4, %rd1;
	st.local.u64 	[%rd3], %rd1;
	st.local.u32 	[%rd3+8], %r1;
	mov.u64 	%rd5, $str;
	cvta.global.u64 	%rd6, %rd5;
	{ // callseq 2, 0
	.param .b64 param0;
	st.param.b64 	[param0], %rd6;
	.param .b64 param1;
	st.param.b64 	[param1], %rd2;
	.param .b32 retval0;
	call.uni (retval0), 
	vprintf, 
	(
	param0, 
	param1
	);
	ld.param.b32 	%r2, [retval0];
	} // callseq 2
	mov.b16 	%rs1, 118;
	st.global.u8 	[%rd4], %rs1;
	ret;

}


// ===== COMPILED SASS (sm_100) =====

	.target	sm_100

	.elftype	@"ET_EXEC"


//--------------------- .note.nv.tkinfo           --------------------------
	.section	.note.nv.tkinfo,"",@"SHT_NOTE"
	.sectionflags	@"SHF_NOTE_NV_TKINFO"
	.tkinfo
        /*0018*/ 	.word	0x00000002
        /*0030*/ 	.string	""
        /*0030*/ 	.string	"ptxas"
        /*0030*/ 	.string	"Cuda compilation tools, release 13.0, V13.0.88"
        /*0030*/ 	.string	"Build cuda_13.0.r13.0/compiler.36424714_0"
        /*0030*/ 	.string	"-arch sm_100 -m 64 "



//--------------------- .note.nv.cuinfo           --------------------------
	.section	.note.nv.cuinfo,"",@"SHT_NOTE"
	.sectionflags	@"SHF_NOTE_NV_CUINFO"
        /*0018*/ 	.short	0x0002
        /*001a*/ 	.short	0x0064
        /*001c*/ 	.short	0x0082
	.zero		2


//--------------------- .nv.info                  --------------------------
	.section	.nv.info,"",@"SHT_CUDA_INFO"
	.align	4


	//----- nvinfo : EIATTR_REGCOUNT
	.align		4
        /*0000*/ 	.byte	0x04, 0x2f
        /*0002*/ 	.short	(.L_2 - .L_1)
	.align		4
.L_1:
        /*0004*/ 	.word	index@(_Z17Kernel_by_pointerP11DataElement)
        /*0008*/ 	.word	0x00000018


	//----- nvinfo : EIATTR_FRAME_SIZE
	.align		4
.L_2:
        /*000c*/ 	.byte	0x04, 0x11
        /*000e*/ 	.short	(.L_4 - .L_3)
	.align		4
.L_3:
        /*0010*/ 	.word	index@(_Z17Kernel_by_pointerP11DataElement)
        /*0014*/ 	.word	0x00000010


	//----- nvinfo : EIATTR_REGCOUNT
	.align		4
.L_4:
        /*0018*/ 	.byte	0x04, 0x2f
        /*001a*/ 	.short	(.L_6 - .L_5)
	.align		4
.L_5:
        /*001c*/ 	.word	index@(_Z13Kernel_by_refR11DataElement)
        /*0020*/ 	.word	0x00000018


	//----- nvinfo : EIATTR_FRAME_SIZE
	.align		4
.L_6:
        /*0024*/ 	.byte	0x04, 0x11
        /*0026*/ 	.short	(.L_8 - .L_7)
	.align		4
.L_7:
        /*0028*/ 	.word	index@(_Z13Kernel_by_refR11DataElement)
        /*002c*/ 	.word	0x00000010


	//----- nvinfo : EIATTR_REGCOUNT
	.align		4
.L_8:
        /*0030*/ 	.byte	0x04, 0x2f
        /*0032*/ 	.short	(.L_10 - .L_9)
	.align		4
.L_9:
        /*0034*/ 	.word	index@(_Z15Kernel_by_value11DataElement)
        /*0038*/ 	.word	0x00000018


	//----- nvinfo : EIATTR_FRAME_SIZE
	.align		4
.L_10:
        /*003c*/ 	.byte	0x04, 0x11
        /*003e*/ 	.short	(.L_12 - .L_11)
	.align		4
.L_11:
        /*0040*/ 	.word	index@(_Z15Kernel_by_value11DataElement)
        /*0044*/ 	.word	0x00000010


	//----- nvinfo : EIATTR_MIN_STACK_SIZE
	.align		4
.L_12:
        /*0048*/ 	.byte	0x04, 0x12
        /*004a*/ 	.short	(.L_14 - .L_13)
	.align		4
.L_13:
        /*004c*/ 	.word	index@(_Z15Kernel_by_value11DataElement)
        /*0050*/ 	.word	0x00000010


	//----- nvinfo : EIATTR_MIN_STACK_SIZE
	.align		4
.L_14:
        /*0054*/ 	.byte	0x04, 0x12
        /*0056*/ 	.short	(.L_16 - .L_15)
	.align		4
.L_15:
        /*0058*/ 	.word	index@(_Z13Kernel_by_refR11DataElement)
        /*005c*/ 	.word	0x00000010


	//----- nvinfo : EIATTR_MIN_STACK_SIZE
	.align		4
.L_16:
        /*0060*/ 	.byte	0x04, 0x12
        /*0062*/ 	.short	(.L_18 - .L_17)
	.align		4
.L_17:
        /*0064*/ 	.word	index@(_Z17Kernel_by_pointerP11DataElement)
        /*0068*/ 	.word	0x00000010
.L_18:


//--------------------- .nv.compat                --------------------------
	.section	.nv.compat,"",@"SHT_CUDA_COMPAT_INFO"
	.align	4
        /*0000*/ 	.byte	0x02, 0x09, 0x00, 0x00, 0x02, 0x02, 0x01, 0x00, 0x02, 0x05, 0x05, 0x00, 0x03, 0x07, 0x01, 0x01
        /*0010*/ 	.byte	0x02, 0x03, 0x00, 0x00, 0x02, 0x06, 0x01, 0x00, 0x04, 0x0b, 0x08, 0x00, 0x09, 0x00, 0x00, 0x00
        /*0020*/ 	.byte	0x00, 0x00, 0x00, 0x00


//--------------------- .nv.info._Z15Kernel_by_value11DataElement --------------------------
	.section	.nv.info._Z15Kernel_by_value11DataElement,"",@"SHT_CUDA_INFO"
	.sectionflags	@""
	.align	4


	//----- nvinfo : EIATTR_CUDA_API_VERSION
	.align		4
        /*0000*/ 	.byte	0x04, 0x37
        /*0002*/ 	.short	(.L_20 - .L_19)
.L_19:
        /*0004*/ 	.word	0x00000082


	//----- nvinfo : EIATTR_KPARAM_INFO
	.align		4
.L_20:
        /*0008*/ 	.byte	0x04, 0x17
        /*000a*/ 	.short	(.L_22 - .L_21)
.L_21:
        /*000c*/ 	.word	0x00000000
        /*0010*/ 	.short	0x0000
        /*0012*/ 	.short	0x0000
        /*0014*/ 	.byte	0x00, 0xf0, 0x81, 0x00


	//----- nvinfo : EIATTR_SPARSE_MMA_MASK
	.align		4
.L_22:
        /*0018*/ 	.byte	0x03, 0x50
        /*001a*/ 	.short	0x0000


	//----- nvinfo : EIATTR_MAXREG_COUNT
	.align		4
        /*001c*/ 	.byte	0x03, 0x1b
        /*001e*/ 	.short	0x00ff


	//----- nvinfo : EIATTR_EXTERNS
	.align		4
        /*0020*/ 	.byte	0x04, 0x0f
        /*0022*/ 	.short	(.L_24 - .L_23)


	//   ....[0]....
	.align		4
.L_23:
        /*0024*/ 	.word	index@(vprintf)


	//----- nvinfo : EIATTR_MERCURY_ISA_VERSION
	.align		4
.L_24:
        /*0028*/ 	.byte	0x03, 0x5f
        /*002a*/ 	.short	0x0101


	//----- nvinfo : EIATTR_VRC_CTA_INIT_COUNT
	.align		4
        /*002c*/ 	.byte	0x02, 0x4a
	.zero		1
	.zero		1


	//----- nvinfo : EIATTR_SYSCALL_OFFSETS
	.align		4
        /*0030*/ 	.byte	0x04, 0x46
        /*0032*/ 	.short	(.L_26 - .L_25)


	//   ....[0]....
.L_25:
        /*0034*/ 	.word	0x00000110


	//----- nvinfo : EIATTR_EXIT_INSTR_OFFSETS
	.align		4
.L_26:
        /*0038*/ 	.byte	0x04, 0x1c
        /*003a*/ 	.short	(.L_28 - .L_27)


	//   ....[0]....
.L_27:
        /*003c*/ 	.word	0x00000150


	//----- nvinfo : EIATTR_CBANK_PARAM_SIZE
	.align		4
.L_28:
        /*0040*/ 	.byte	0x03, 0x19
        /*0042*/ 	.short	0x0020


	//----- nvinfo : EIATTR_PARAM_CBANK
	.align		4
        /*0044*/ 	.byte	0x04, 0x0a
        /*0046*/ 	.short	(.L_30 - .L_29)
	.align		4
.L_29:
        /*0048*/ 	.word	index@(.nv.constant0._Z15Kernel_by_value11DataElement)
        /*004c*/ 	.short	0x0380
        /*004e*/ 	.short	0x0020


	//----- nvinfo : EIATTR_SW_WAR
	.align		4
.L_30:
        /*0050*/ 	.byte	0x04, 0x36
        /*0052*/ 	.short	(.L_32 - .L_31)
.L_31:
        /*0054*/ 	.word	0x00000008
.L_32:


//--------------------- .nv.info._Z13Kernel_by_refR11DataElement --------------------------
	.section	.nv.info._Z13Kernel_by_refR11DataElement,"",@"SHT_CUDA_INFO"
	.sectionflags	@""
	.align	4


	//----- nvinfo : EIATTR_CUDA_API_VERSION
	.align		4
        /*0000*/ 	.byte	0x04, 0x37
        /*0002*/ 	.short	(.L_34 - .L_33)
.L_33:
        /*0004*/ 	.word	0x00000082


	//----- nvinfo : EIATTR_KPARAM_INFO
	.align		4
.L_34:
        /*0008*/ 	.byte	0x04, 0x17
        /*000a*/ 	.short	(.L_36 - .L_35)
.L_35:
        /*000c*/ 	.word	0x00000000
        /*0010*/ 	.short	0x0000
        /*0012*/ 	.short	0x0000
        /*0014*/ 	.byte	0x00, 0xf5, 0x21, 0x00


	//----- nvinfo : EIATTR_SPARSE_MMA_MASK
	.align		4
.L_36:
        /*0018*/ 	.byte	0x03, 0x50
        /*001a*/ 	.short	0x0000


	//----- nvinfo : EIATTR_MAXREG_COUNT
	.align		4
        /*001c*/ 	.byte	0x03, 0x1b
        /*001e*/ 	.short	0x00ff


	//----- nvinfo : EIATTR_EXTERNS
	.align		4
        /*0020*/ 	.byte	0x04, 0x0f
        /*0022*/ 	.short	(.L_38 - .L_37)


	//   ....[0]....
	.align		4
.L_37:
        /*0024*/ 	.word	index@(vprintf)


	//----- nvinfo : EIATTR_MERCURY_ISA_VERSION
	.align		4
.L_38:
        /*0028*/ 	.byte	0x03, 0x5f
        /*002a*/ 	.short	0x0101


	//----- nvinfo : EIATTR_VRC_CTA_INIT_COUNT
	.align		4
        /*002c*/ 	.byte	0x02, 0x4a
	.zero		1
	.zero		1


	//----- nvinfo : EIATTR_SYSCALL_OFFSETS
	.align		4
        /*0030*/ 	.byte	0x04, 0x46
        /*0032*/ 	.short	(.L_40 - .L_39)


	//   ....[0]....
.L_39:
        /*0034*/ 	.word	0x00000120


	//----- nvinfo : EIATTR_EXIT_INSTR_OFFSETS
	.align		4
.L_40:
        /*0038*/ 	.byte	0x04, 0x1c
        /*003a*/ 	.short	(.L_42 - .L_41)


	//   ....[0]....
.L_41:
        /*003c*/ 	.word	0x000001a0


	//----- nvinfo : EIATTR_CBANK_PARAM_SIZE
	.align		4
.L_42:
        /*0040*/ 	.byte	0x03, 0x19
        /*0042*/ 	.short	0x0008


	//----- nvinfo : EIATTR_PARAM_CBANK
	.align		4
        /*0044*/ 	.byte	0x04, 0x0a
        /*0046*/ 	.short	(.L_44 - .L_43)
	.align		4
.L_43:
        /*0048*/ 	.word	index@(.nv.constant0._Z13Kernel_by_refR11DataElement)
        /*004c*/ 	.short	0x0380
        /*004e*/ 	.short	0x0008


	//----- nvinfo : EIATTR_SW_WAR
	.align		4
.L_44:
        /*0050*/ 	.byte	0x04, 0x36
        /*0052*/ 	.short	(.L_46 - .L_45)
.L_45:
        /*0054*/ 	.word	0x00000008
.L_46:


//--------------------- .nv.info._Z17Kernel_by_pointerP11DataElement --------------------------
	.section	.nv.info._Z17Kernel_by_pointerP11DataElement,"",@"SHT_CUDA_INFO"
	.sectionflags	@""
	.align	4


	//----- nvinfo : EIATTR_CUDA_API_VERSION
	.align		4
        /*0000*/ 	.byte	0x04, 0x37
        /*0002*/ 	.short	(.L_48 - .L_47)
.L_47:
        /*0004*/ 	.word	0x00000082


	//----- nvinfo : EIATTR_KPARAM_INFO
	.align		4
.L_48:
        /*0008*/ 	.byte	0x04, 0x17
        /*000a*/ 	.short	(.L_50 - .L_49)
.L_49:
        /*000c*/ 	.word	0x00000000
        /*0010*/ 	.short	0x0000
        /*0012*/ 	.short	0x0000
        /*0014*/ 	.byte	0x00, 0xf5, 0x21, 0x00


	//----- nvinfo : EIATTR_SPARSE_MMA_MASK
	.align		4
.L_50:
        /*0018*/ 	.byte	0x03, 0x50
        /*001a*/ 	.short	0x0000


	//----- nvinfo : EIATTR_MAXREG_COUNT
	.align		4
        /*001c*/ 	.byte	0x03, 0x1b
        /*001e*/ 	.short	0x00ff


	//----- nvinfo : EIATTR_EXTERNS
	.align		4
        /*0020*/ 	.byte	0x04, 0x0f
        /*0022*/ 	.short	(.L_52 - .L_51)


	//   ....[0]....
	.align		4
.L_51:
        /*0024*/ 	.word	index@(vprintf)


	//----- nvinfo : EIATTR_MERCURY_ISA_VERSION
	.align		4
.L_52:
        /*0028*/ 	.byte	0x03, 0x5f
        /*002a*/ 	.short	0x0101


	//----- nvinfo : EIATTR_VRC_CTA_INIT_COUNT
	.align		4
        /*002c*/ 	.byte	0x02, 0x4a
	.zero		1
	.zero		1


	//----- nvinfo : EIATTR_SYSCALL_OFFSETS
	.align		4
        /*0030*/ 	.byte	0x04, 0x46
        /*0032*/ 	.short	(.L_54 - .L_53)


	//   ....[0]....
.L_53:
        /*0034*/ 	.word	0x00000120


	//----- nvinfo : EIATTR_EXIT_INSTR_OFFSETS
	.align		4
.L_54:
        /*0038*/ 	.byte	0x04, 0x1c
        /*003a*/ 	.short	(.L_56 - .L_55)


	//   ....[0]....
.L_55:
        /*003c*/ 	.word	0x000001a0


	//----- nvinfo : EIATTR_CBANK_PARAM_SIZE
	.align		4
.L_56:
        /*0040*/ 	.byte	0x03, 0x19
        /*0042*/ 	.short	0x0008


	//----- nvinfo : EIATTR_PARAM_CBANK
	.align		4
        /*0044*/ 	.byte	0x04, 0x0a
        /*0046*/ 	.short	(.L_58 - .L_57)
	.align		4
.L_57:
        /*0048*/ 	.word	index@(.nv.constant0._Z17Kernel_by_pointerP11DataElement)
        /*004c*/ 	.short	0x0380
        /*004e*/ 	.short	0x0008


	//----- nvinfo : EIATTR_SW_WAR
	.align		4
.L_58:
        /*0050*/ 	.byte	0x04, 0x36
        /*0052*/ 	.short	(.L_60 - .L_59)
.L_59:
        /*0054*/ 	.word	0x00000008
.L_60:


//--------------------- .nv.callgraph             --------------------------
	.section	.nv.callgraph,"",@"SHT_CUDA_CALLGRAPH"
	.align	4
	.sectionentsize	8
	.align		4
        /*0000*/ 	.word	0x00000000
	.align		4
        /*0004*/ 	.word	0xffffffff
	.align		4
        /*0008*/ 	.word	index@(_Z15Kernel_by_value11DataElement)
	.align		4
        /*000c*/ 	.word	index@(vprintf)
	.align		4
        /*0010*/ 	.word	index@(_Z13Kernel_by_refR11DataElement)
	.align		4
        /*0014*/ 	.word	index@(vprintf)
	.align		4
        /*0018*/ 	.word	index@(_Z17Kernel_by_pointerP11DataElement)
	.align		4
        /*001c*/ 	.word	index@(vprintf)
	.align		4
        /*0020*/ 	.word	0x00000000
	.align		4
        /*0024*/ 	.word	0xfffffffe
	.align		4
        /*0028*/ 	.word	0x00000000
	.align		4
        /*002c*/ 	.word	0xfffffffd
	.align		4
        /*0030*/ 	.word	0x00000000
	.align		4
        /*0034*/ 	.word	0xfffffffc


//--------------------- .nv.constant4             --------------------------
	.section	.nv.constant4,"a",@progbits
	.align	8
	.align		8
.nv.constant4:
        /*0000*/ 	.dword	vprintf
	.align		8
        /*0008*/ 	.dword	$str


//--------------------- .text._Z15Kernel_by_value11DataElement --------------------------
	.section	.text._Z15Kernel_by_value11DataElement,"ax",@progbits
	.align	128
        .global         _Z15Kernel_by_value11DataElement
        .type           _Z15Kernel_by_value11DataElement,@function
        .size           _Z15Kernel_by_value11DataElement,(.L_x_6 - _Z15Kernel_by_value11DataElement)
        .other          _Z15Kernel_by_value11DataElement,@"STO_CUDA_ENTRY STV_DEFAULT"
_Z15Kernel_by_value11DataElement:
.text._Z15Kernel_by_value11DataElement:
[----:B------:R-:W0:Y:S08]  /*0000*/  LDC R1, c[0x0][0x37c] ;  /* 0x0000df00ff017b82 */ /* 0x000e300000000800 */
[----:B------:R-:W1:Y:S01]  /*0010*/  LDC.64 R8, c[0x0][0x390] ;  /* 0x0000e400ff087b82 */ /* 0x000e620000000a00 */
[----:B0-----:R-:W-:Y:S01]  /*0020*/  VIADD R1, R1, 0xfffffff0 ;  /* 0xfffffff001017836 */ /* 0x001fe20000000000 */
[----:B------:R-:W-:Y:S01]  /*0030*/  MOV R0, 0x0 ;  /* 0x0000000000007802 */ /* 0x000fe20000000f00 */
[----:B------:R-:W0:Y:S01]  /*0040*/  LDCU UR4, c[0x0][0x2f8] ;  /* 0x00005f00ff0477ac */ /* 0x000e220008000800 */
[----:B------:R-:W2:Y:S04]  /*0050*/  LDCU.64 UR6, c[0x4][0x8] ;  /* 0x01000100ff0677ac */ /* 0x000ea80008000a00 */
[----:B------:R-:W3:Y:S01]  /*0060*/  LDC R10, c[0x0][0x398] ;  /* 0x0000e600ff0a7b82 */ /* 0x000ee20000000800 */
[----:B------:R-:W4:Y:S01]  /*0070*/  LDCU UR5, c[0x0][0x2fc] ;  /* 0x00005f80ff0577ac */ /* 0x000f220008000800 */
[----:B------:R-:W5:Y:S06]  /*0080*/  LDCU.64 UR36, c[0x0][0x358] ;  /* 0x00006b00ff2477ac */ /* 0x000f6c0008000a00 */
[----:B------:R3:W5:Y:S01]  /*0090*/  LDC.64 R2, c[0x4][R0] ;  /* 0x0100000000027b82 */ /* 0x0007620000000a00 */
[----:B0-----:R-:W-:Y:S01]  /*00a0*/  IADD3 R6, P0, PT, R1, UR4, RZ ;  /* 0x0000000401067c10 */ /* 0x001fe2000ff1e0ff */
[----:B-1----:R0:W-:Y:S01]  /*00b0*/  STL.64 [R1], R8 ;  /* 0x0000000801007387 */ /* 0x0021e20000100a00 */
[----:B--2---:R-:W-:Y:S01]  /*00c0*/  IMAD.U32 R4, RZ, RZ, UR6 ;  /* 0x00000006ff047e24 */ /* 0x004fe2000f8e00ff */
[----:B------:R-:W-:-:S02]  /*00d0*/  MOV R5, UR7 ;  /* 0x0000000700057c02 */ /* 0x000fc40008000f00 */
[----:B----4-:R-:W-:Y:S01]  /*00e0*/  IMAD.X R7, RZ, RZ, UR5, P0 ;  /* 0x00000005ff077e24 */ /* 0x010fe200080e06ff */
[----:B---3--:R0:W-:Y:S07]  /*00f0*/  STL [R1+0x8], R10 ;  /* 0x0000080a01007387 */ /* 0x0081ee0000100800 */
[----:B------:R-:W-:-:S07]  /*0100*/  LEPC R20, `(.L_x_0) ;  /* 0x000000001014794e */ /* 0x000fce0000000000 */
[----:B0----5:R-:W-:Y:S05]  /*0110*/  CALL.ABS.NOINC R2 ;  /* 0x0000000002007343 */ /* 0x021fea0003c00000 */
.L_x_0:
[----:B------:R-:W0:Y:S01]  /*0120*/  LDC.64 R2, c[0x0][0x390] ;  /* 0x0000e400ff027b82 */ /* 0x000e220000000a00 */
[----:B------:R-:W-:-:S05]  /*0130*/  HFMA2 R0, -RZ, RZ, 0, 7.03334808349609375e-06 ;  /* 0x00000076ff007431 */ /* 0x000fca00000001ff */
[----:B0-----:R-:W-:Y:S01]  /*0140*/  STG.E.U8 desc[UR36][R2.64], R0 ;  /* 0x0000000002007986 */ /* 0x001fe2000c101124 */
[----:B------:R-:W-:Y:S05]  /*0150*/  EXIT ;  /* 0x000000000000794d */ /* 0x000fea0003800000 */
.L_x_1:
[----:B------:R-:W-:-:S00]  /*0160*/  BRA `(.L_x_1) ;  /* 0xfffffffc00fc7947 */ /* 0x000fc0000383ffff */
[----:B------:R-:W-:-:S00]  /*0170*/  NOP ;  /* 0x0000000000007918 */ /* 0x000fc00000000000 */
        /* <DEDUP_REMOVED lines=8> */
.L_x_6:


//--------------------- .text._Z13Kernel_by_refR11DataElement --------------------------
	.section	.text._Z13Kernel_by_refR11DataElement,"ax",@progbits
	.align	128
        .global         _Z13Kernel_by_refR11DataElement
        .type           _Z13Kernel_by_refR11DataElement,@function
        .size           _Z13Kernel_by_refR11DataElement,(.L_x_7 - _Z13Kernel_by_refR11DataElement)
        .other          _Z13Kernel_by_refR11DataElement,@"STO_CUDA_ENTRY STV_DEFAULT"
_Z13Kernel_by_refR11DataElement:
.text._Z13Kernel_by_refR11DataElement:
[----:B------:R-:W0:Y:S08]  /*0000*/  LDC R1, c[0x0][0x37c] ;  /* 0x0000df00ff017b82 */ /* 0x000e300000000800 */
[----:B------:R-:W1:Y:S01]  /*0010*/  LDC.64 R10, c[0x0][0x380] ;  /* 0x0000e000ff0a7b82 */ /* 0x000e620000000a00 */
[----:B------:R-:W1:Y:S01]  /*0020*/  LDCU.64 UR36, c[0x0][0x358] ;  /* 0x00006b00ff2477ac */ /* 0x000e620008000a00 */
[----:B0-----:R-:W-:Y:S01]  /*0030*/  VIADD R1, R1, 0xfffffff0 ;  /* 0xfffffff001017836 */ /* 0x001fe20000000000 */
[----:B------:R-:W0:Y:S01]  /*0040*/  LDCU UR4, c[0x0][0x2f8] ;  /* 0x00005f00ff0477ac */ /* 0x000e220008000800 */
[----:B------:R-:W2:Y:S01]  /*0050*/  LDCU.64 UR6, c[0x4][0x8] ;  /* 0x01000100ff0677ac */ /* 0x000ea20008000a00 */
[----:B-1----:R-:W3:Y:S04]  /*0060*/  LDG.E.64 R2, desc[UR36][R10.64+0x10] ;  /* 0x000010240a027981 */ /* 0x002ee8000c1e1b00 */
[----:B------:R-:W4:Y:S01]  /*0070*/  LDG.E R0, desc[UR36][R10.64+0x18] ;  /* 0x000018240a007981 */ /* 0x000f22000c1e1900 */
[----:B------:R-:W-:Y:S01]  /*0080*/  MOV R8, 0x0 ;  /* 0x0000000000087802 */ /* 0x000fe20000000f00 */
[----:B------:R-:W1:Y:S01]  /*0090*/  LDCU UR5, c[0x0][0x2fc] ;  /* 0x00005f80ff0577ac */ /* 0x000e620008000800 */
[----:B0-----:R-:W-:Y:S01]  /*00a0*/  IADD3 R6, P0, PT, R1, UR4, RZ ;  /* 0x0000000401067c10 */ /* 0x001fe2000ff1e0ff */
[----:B--2---:R-:W-:Y:S01]  /*00b0*/  IMAD.U32 R4, RZ, RZ, UR6 ;  /* 0x00000006ff047e24 */ /* 0x004fe2000f8e00ff */
[----:B------:R-:W-:-:S02]  /*00c0*/  MOV R5, UR7 ;  /* 0x0000000700057c02 */ /* 0x000fc40008000f00 */
[----:B------:R-:W0:Y:S01]  /*00d0*/  LDC.64 R8, c[0x4][R8] ;  /* 0x0100000008087b82 */ /* 0x000e220000000a00 */
[----:B-1----:R-:W-:Y:S01]  /*00e0*/  IMAD.X R7, RZ, RZ, UR5, P0 ;  /* 0x00000005ff077e24 */ /* 0x002fe200080e06ff */
[----:B---3--:R1:W-:Y:S04]  /*00f0*/  STL.64 [R1], R2 ;  /* 0x0000000201007387 */ /* 0x0083e80000100a00 */
[----:B0---4-:R1:W-:Y:S03]  /*0100*/  STL [R1+0x8], R0 ;  /* 0x0000080001007387 */ /* 0x0113e60000100800 */
[----:B------:R-:W-:-:S07]  /*0110*/  LEPC R20, `(.L_x_2) ;  /* 0x000000001014794e */ /* 0x000fce0000000000 */
[----:B-1----:R-:W-:Y:S05]  /*0120*/  CALL.ABS.NOINC R8 ;  /* 0x0000000008007343 */ /* 0x002fea0003c00000 */
.L_x_2:
[----:B------:R-:W0:Y:S02]  /*0130*/  LDC.64 R4, c[0x0][0x380] ;  /* 0x0000e000ff047b82 */ /* 0x000e240000000a00 */
[----:B0-----:R-:W2:Y:S01]  /*0140*/  LDG.E.64 R2, desc[UR36][R4.64+0x10] ;  /* 0x0000102404027981 */ /* 0x001ea2000c1e1b00 */
[----:B------:R-:W-:-:S05]  /*0150*/  HFMA2 R6, -RZ, RZ, 0, 6.79492950439453125e-06 ;  /* 0x00000072ff067431 */ /* 0x000fca00000001ff */
[----:B--2---:R-:W-:Y:S04]  /*0160*/  ST.E.U8 desc[UR36][R2.64], R6 ;  /* 0x0000000602007985 */ /* 0x004fe8000c101124 */
[----:B------:R-:W2:Y:S02]  /*0170*/  LDG.E R0, desc[UR36][R4.64+0x18] ;  /* 0x0000182404007981 */ /* 0x000ea4000c1e1900 */
[----:B--2---:R-:W-:-:S05]  /*0180*/  VIADD R7, R0, 0x1 ;  /* 0x0000000100077836 */ /* 0x004fca0000000000 */
[----:B------:R-:W-:Y:S01]  /*0190*/  STG.E desc[UR36][R4.64+0x18], R7 ;  /* 0x0000180704007986 */ /* 0x000fe2000c101924 */
[----:B------:R-:W-:Y:S05]  /*01a0*/  EXIT ;  /* 0x000000000000794d */ /* 0x000fea0003800000 */
.L_x_3:
        /* <DEDUP_REMOVED lines=13> */
.L_x_7:


//--------------------- .text._Z17Kernel_by_pointerP11DataElement --------------------------
	.section	.text._Z17Kernel_by_pointerP11DataElement,"ax",@progbits
	.align	128
        .global         _Z17Kernel_by_pointerP11DataElement
        .type           _Z17Kernel_by_pointerP11DataElement,@function
        .size           _Z17Kernel_by_pointerP11DataElement,(.L_x_8 - _Z17Kernel_by_pointerP11DataElement)
        .other          _Z17Kernel_by_pointerP11DataElement,@"STO_CUDA_ENTRY STV_DEFAULT"
_Z17Kernel_by_pointerP11DataElement:
.text._Z17Kernel_by_pointerP11DataElement:
        /* <DEDUP_REMOVED lines=19> */
.L_x_4:
[----:B------:R-:W0:Y:S02]  /*0130*/  LDC.64 R4, c[0x0][0x380] ;  /* 0x0000e000ff047b82 */ /* 0x000e240000000a00 */
[----:B0-----:R-:W2:Y:S01]  /*0140*/  LDG.E.64 R2, desc[UR36][R4.64+0x10] ;  /* 0x0000102404027981 */ /* 0x001ea2000c1e1b00 */
[----:B------:R-:W-:-:S05]  /*0150*/  HFMA2 R6, -RZ, RZ, 0, 6.67572021484375e-06 ;  /* 0x00000070ff067431 */ /* 0x000fca00000001ff */
[----:B--2---:R-:W-:Y:S04]  /*0160*/  ST.E.U8 desc[UR36][R2.64], R6 ;  /* 0x0000000602007985 */ /* 0x004fe8000c101124 */
[----:B------:R-:W2:Y:S02]  /*0170*/  LDG.E R0, desc[UR36][R4.64+0x18] ;  /* 0x0000182404007981 */ /* 0x000ea4000c1e1900 */
[----:B--2---:R-:W-:-:S05]  /*0180*/  VIADD R7, R0, 0x1 ;  /* 0x0000000100077836 */ /* 0x004fca0000000000 */
[----:B------:R-:W-:Y:S01]  /*0190*/  STG.E desc[UR36][R4.64+0x18], R7 ;  /* 0x0000180704007986 */ /* 0x000fe2000c101924 */
[----:B------:R-:W-:Y:S05]  /*01a0*/  EXIT ;  /* 0x000000000000794d */ /* 0x000fea0003800000 */
.L_x_5:
        /* <DEDUP_REMOVED lines=13> */
.L_x_8:


//--------------------- .nv.global.init           --------------------------
	.section	.nv.global.init,"aw",@progbits
.nv.global.init:
	.type		$str,@object
	.size		$str,(.L_0 - $str)
$str:
        /*0000*/ 	.byte	0x4f, 0x6e, 0x20, 0x64, 0x65, 0x76, 0x69, 0x63, 0x65, 0x3a, 0x20, 0x20, 0x20, 0x20, 0x20, 0x20
        /*0010*/ 	.byte	0x20, 0x20, 0x20, 0x20, 0x20, 0x20, 0x20, 0x20, 0x20, 0x20, 0x20, 0x20, 0x6e, 0x61, 0x6d, 0x65
        /*0020*/ 	.byte	0x3d, 0x25, 0x73, 0x2c, 0x20, 0x76, 0x61, 0x6c, 0x75, 0x65, 0x3d, 0x25, 0x64, 0x0a, 0x00
.L_0:


//--------------------- .nv.shared.reserved.0     --------------------------
	.section	.nv.shared.reserved.0,"aw",@nobits
	.weak		__nv_reservedSMEM_offset_0_alias
	.size		__nv_reservedSMEM_offset_0_alias, 0, 64
	.other		__nv_reservedSMEM_offset_0_alias,@"STO_CUDA_RESERVED_SHARED STV_DEFAULT"
__nv_reservedSMEM_offset_0_alias:
	.zero		0
	.zero		64


//--------------------- .nv.constant0._Z15Kernel_by_value11DataElement --------------------------
	.section	.nv.constant0._Z15Kernel_by_value11DataElement,"a",@progbits
	.sectionflags	@""
	.align	4
.nv.constant0._Z15Kernel_by_value11DataElement:
	.zero		928


//--------------------- .nv.constant0._Z13Kernel_by_refR11DataElement --------------------------
	.section	.nv.constant0._Z13Kernel_by_refR11DataElement,"a",@progbits
	.sectionflags	@""
	.align	4
.nv.constant0._Z13Kernel_by_refR11DataElement:
	.zero		904


//--------------------- .nv.constant0._Z17Kernel_by_pointerP11DataElement --------------------------
	.section	.nv.constant0._Z17Kernel_by_pointerP11DataElement,"a",@progbits
	.sectionflags	@""
	.align	4
.nv.constant0._Z17Kernel_by_pointerP11DataElement:
	.zero		904


//--------------------- SYMBOLS --------------------------

	.type		.nv.reservedSmem.offset0,@object
	.size		.nv.reservedSmem.offset0,0x4
	.type		vprintf,@function
